//
// Generated by NVIDIA NVVM Compiler
//
// Compiler Build ID: CL-36424714
// Cuda compilation tools, release 13.0, V13.0.88
// Based on NVVM 20.0.0
//

.version 9.0
.target sm_100
.address_size 64

	// .globl	_Z33csr_row_accumulate_columns_kerneliiPKiS0_PKfS2_Pf

.visible .entry _Z33csr_row_accumulate_columns_kerneliiPKiS0_PKfS2_Pf(
	.param .u32 _Z33csr_row_accumulate_columns_kerneliiPKiS0_PKfS2_Pf_param_0,
	.param .u32 _Z33csr_row_accumulate_columns_kerneliiPKiS0_PKfS2_Pf_param_1,
	.param .u64 .ptr .align 1 _Z33csr_row_accumulate_columns_kerneliiPKiS0_PKfS2_Pf_param_2,
	.param .u64 .ptr .align 1 _Z33csr_row_accumulate_columns_kerneliiPKiS0_PKfS2_Pf_param_3,
	.param .u64 .ptr .align 1 _Z33csr_row_accumulate_columns_kerneliiPKiS0_PKfS2_Pf_param_4,
	.param .u64 .ptr .align 1 _Z33csr_row_accumulate_columns_kerneliiPKiS0_PKfS2_Pf_param_5,
	.param .u64 .ptr .align 1 _Z33csr_row_accumulate_columns_kerneliiPKiS0_PKfS2_Pf_param_6
)
{
	.reg .pred 	%p<13>;
	.reg .b32 	%r<53>;
	.reg .b32 	%f<68>;
	.reg .b64 	%rd<93>;

	ld.param.u32 	%r19, [_Z33csr_row_accumulate_columns_kerneliiPKiS0_PKfS2_Pf_param_0];
	ld.param.u64 	%rd10, [_Z33csr_row_accumulate_columns_kerneliiPKiS0_PKfS2_Pf_param_2];
	ld.param.u64 	%rd12, [_Z33csr_row_accumulate_columns_kerneliiPKiS0_PKfS2_Pf_param_3];
	ld.param.u64 	%rd13, [_Z33csr_row_accumulate_columns_kerneliiPKiS0_PKfS2_Pf_param_4];
	ld.param.u64 	%rd14, [_Z33csr_row_accumulate_columns_kerneliiPKiS0_PKfS2_Pf_param_5];
	ld.param.u64 	%rd11, [_Z33csr_row_accumulate_columns_kerneliiPKiS0_PKfS2_Pf_param_6];
	cvta.to.global.u64 	%rd1, %rd14;
	cvta.to.global.u64 	%rd2, %rd13;
	cvta.to.global.u64 	%rd3, %rd12;
	mov.u32 	%r20, %ctaid.x;
	mov.u32 	%r21, %ctaid.y;
	mov.u32 	%r22, %nctaid.x;
	mad.lo.s32 	%r1, %r21, %r22, %r20;
	setp.ge.s32 	%p1, %r1, %r19;
	@%p1 bra 	$L__BB0_16;
	cvta.to.global.u64 	%rd15, %rd10;
	mov.u32 	%r47, %tid.x;
	cvt.s64.s32 	%rd4, %r1;
	mul.wide.s32 	%rd16, %r1, 4;
	add.s64 	%rd5, %rd15, %rd16;
	ld.global.nc.u32 	%r3, [%rd5];
	setp.ge.s32 	%p2, %r47, %r19;
	@%p2 bra 	$L__BB0_16;
	ld.global.nc.u32 	%r4, [%rd5+4];
	cvt.u64.u32 	%rd6, %r19;
	mul.lo.s64 	%rd7, %rd4, %rd6;
	sub.s32 	%r23, %r4, %r3;
	and.b32  	%r5, %r23, 7;
	cvta.to.global.u64 	%rd8, %rd11;
	mov.u32 	%r6, %ntid.x;
$L__BB0_3:
	setp.ge.s32 	%p3, %r3, %r4;
	mov.f32 	%f67, 0f00000000;
	@%p3 bra 	$L__BB0_15;
	sub.s32 	%r24, %r3, %r4;
	setp.gt.u32 	%p4, %r24, -8;
	cvt.u64.u32 	%rd9, %r47;
	mov.f32 	%f67, 0f00000000;
	mov.u32 	%r50, %r3;
	@%p4 bra 	$L__BB0_7;
	sub.s32 	%r25, %r4, %r3;
	and.b32  	%r26, %r25, -8;
	neg.s32 	%r48, %r26;
	mov.f32 	%f67, 0f00000000;
	mov.u32 	%r50, %r3;
$L__BB0_6:
	.pragma "nounroll";
	mul.wide.s32 	%rd17, %r50, 4;
	add.s64 	%rd18, %rd3, %rd17;
	add.s64 	%rd19, %rd2, %rd17;
	ld.global.nc.u32 	%r27, [%rd18];
	cvt.s64.s32 	%rd20, %r27;
	ld.global.nc.f32 	%f17, [%rd19];
	mad.lo.s64 	%rd21, %rd20, %rd6, %rd9;
	shl.b64 	%rd22, %rd21, 2;
	add.s64 	%rd23, %rd1, %rd22;
	ld.global.nc.f32 	%f18, [%rd23];
	fma.rn.f32 	%f19, %f17, %f18, %f67;
	ld.global.nc.u32 	%r28, [%rd18+4];
	cvt.s64.s32 	%rd24, %r28;
	ld.global.nc.f32 	%f20, [%rd19+4];
	mad.lo.s64 	%rd25, %rd24, %rd6, %rd9;
	shl.b64 	%rd26, %rd25, 2;
	add.s64 	%rd27, %rd1, %rd26;
	ld.global.nc.f32 	%f21, [%rd27];
	fma.rn.f32 	%f22, %f20, %f21, %f19;
	ld.global.nc.u32 	%r29, [%rd18+8];
	cvt.s64.s32 	%rd28, %r29;
	ld.global.nc.f32 	%f23, [%rd19+8];
	mad.lo.s64 	%rd29, %rd28, %rd6, %rd9;
	shl.b64 	%rd30, %rd29, 2;
	add.s64 	%rd31, %rd1, %rd30;
	ld.global.nc.f32 	%f24, [%rd31];
	fma.rn.f32 	%f25, %f23, %f24, %f22;
	ld.global.nc.u32 	%r30, [%rd18+12];
	cvt.s64.s32 	%rd32, %r30;
	ld.global.nc.f32 	%f26, [%rd19+12];
	mad.lo.s64 	%rd33, %rd32, %rd6, %rd9;
	shl.b64 	%rd34, %rd33, 2;
	add.s64 	%rd35, %rd1, %rd34;
	ld.global.nc.f32 	%f27, [%rd35];
	fma.rn.f32 	%f28, %f26, %f27, %f25;
	ld.global.nc.u32 	%r31, [%rd18+16];
	cvt.s64.s32 	%rd36, %r31;
	ld.global.nc.f32 	%f29, [%rd19+16];
	mad.lo.s64 	%rd37, %rd36, %rd6, %rd9;
	shl.b64 	%rd38, %rd37, 2;
	add.s64 	%rd39, %rd1, %rd38;
	ld.global.nc.f32 	%f30, [%rd39];
	fma.rn.f32 	%f31, %f29, %f30, %f28;
	ld.global.nc.u32 	%r32, [%rd18+20];
	cvt.s64.s32 	%rd40, %r32;
	ld.global.nc.f32 	%f32, [%rd19+20];
	mad.lo.s64 	%rd41, %rd40, %rd6, %rd9;
	shl.b64 	%rd42, %rd41, 2;
	add.s64 	%rd43, %rd1, %rd42;
	ld.global.nc.f32 	%f33, [%rd43];
	fma.rn.f32 	%f34, %f32, %f33, %f31;
	ld.global.nc.u32 	%r33, [%rd18+24];
	cvt.s64.s32 	%rd44, %r33;
	ld.global.nc.f32 	%f35, [%rd19+24];
	mad.lo.s64 	%rd45, %rd44, %rd6, %rd9;
	shl.b64 	%rd46, %rd45, 2;
	add.s64 	%rd47, %rd1, %rd46;
	ld.global.nc.f32 	%f36, [%rd47];
	fma.rn.f32 	%f37, %f35, %f36, %f34;
	ld.global.nc.u32 	%r34, [%rd18+28];
	cvt.s64.s32 	%rd48, %r34;
	ld.global.nc.f32 	%f38, [%rd19+28];
	mad.lo.s64 	%rd49, %rd48, %rd6, %rd9;
	shl.b64 	%rd50, %rd49, 2;
	add.s64 	%rd51, %rd1, %rd50;
	ld.global.nc.f32 	%f39, [%rd51];
	fma.rn.f32 	%f67, %f38, %f39, %f37;
	add.s32 	%r50, %r50, 8;
	add.s32 	%r48, %r48, 8;
	setp.ne.s32 	%p5, %r48, 0;
	@%p5 bra 	$L__BB0_6;
$L__BB0_7:
	setp.eq.s32 	%p6, %r5, 0;
	@%p6 bra 	$L__BB0_15;
	add.s32 	%r35, %r5, -1;
	setp.lt.u32 	%p7, %r35, 3;
	@%p7 bra 	$L__BB0_10;
	mul.wide.s32 	%rd52, %r50, 4;
	add.s64 	%rd53, %rd3, %rd52;
	ld.global.nc.u32 	%r36, [%rd53];
	cvt.s64.s32 	%rd54, %r36;
	add.s64 	%rd55, %rd2, %rd52;
	ld.global.nc.f32 	%f41, [%rd55];
	mad.lo.s64 	%rd56, %rd54, %rd6, %rd9;
	shl.b64 	%rd57, %rd56, 2;
	add.s64 	%rd58, %rd1, %rd57;
	ld.global.nc.f32 	%f42, [%rd58];
	fma.rn.f32 	%f43, %f41, %f42, %f67;
	ld.global.nc.u32 	%r37, [%rd53+4];
	cvt.s64.s32 	%rd59, %r37;
	ld.global.nc.f32 	%f44, [%rd55+4];
	mad.lo.s64 	%rd60, %rd59, %rd6, %rd9;
	shl.b64 	%rd61, %rd60, 2;
	add.s64 	%rd62, %rd1, %rd61;
	ld.global.nc.f32 	%f45, [%rd62];
	fma.rn.f32 	%f46, %f44, %f45, %f43;
	ld.global.nc.u32 	%r38, [%rd53+8];
	cvt.s64.s32 	%rd63, %r38;
	ld.global.nc.f32 	%f47, [%rd55+8];
	mad.lo.s64 	%rd64, %rd63, %rd6, %rd9;
	shl.b64 	%rd65, %rd64, 2;
	add.s64 	%rd66, %rd1, %rd65;
	ld.global.nc.f32 	%f48, [%rd66];
	fma.rn.f32 	%f49, %f47, %f48, %f46;
	ld.global.nc.u32 	%r39, [%rd53+12];
	cvt.s64.s32 	%rd67, %r39;
	ld.global.nc.f32 	%f50, [%rd55+12];
	mad.lo.s64 	%rd68, %rd67, %rd6, %rd9;
	shl.b64 	%rd69, %rd68, 2;
	add.s64 	%rd70, %rd1, %rd69;
	ld.global.nc.f32 	%f51, [%rd70];
	fma.rn.f32 	%f67, %f50, %f51, %f49;
	add.s32 	%r50, %r50, 4;
$L__BB0_10:
	sub.s32 	%r41, %r4, %r3;
	and.b32  	%r40, %r41, 3;
	setp.eq.s32 	%p8, %r40, 0;
	@%p8 bra 	$L__BB0_15;
	setp.eq.s32 	%p9, %r40, 1;
	@%p9 bra 	$L__BB0_13;
	mul.wide.s32 	%rd71, %r50, 4;
	add.s64 	%rd72, %rd3, %rd71;
	ld.global.nc.u32 	%r42, [%rd72];
	cvt.s64.s32 	%rd73, %r42;
	add.s64 	%rd74, %rd2, %rd71;
	ld.global.nc.f32 	%f53, [%rd74];
	mad.lo.s64 	%rd75, %rd73, %rd6, %rd9;
	shl.b64 	%rd76, %rd75, 2;
	add.s64 	%rd77, %rd1, %rd76;
	ld.global.nc.f32 	%f54, [%rd77];
	fma.rn.f32 	%f55, %f53, %f54, %f67;
	ld.global.nc.u32 	%r43, [%rd72+4];
	cvt.s64.s32 	%rd78, %r43;
	ld.global.nc.f32 	%f56, [%rd74+4];
	mad.lo.s64 	%rd79, %rd78, %rd6, %rd9;
	shl.b64 	%rd80, %rd79, 2;
	add.s64 	%rd81, %rd1, %rd80;
	ld.global.nc.f32 	%f57, [%rd81];
	fma.rn.f32 	%f67, %f56, %f57, %f55;
	add.s32 	%r50, %r50, 2;
$L__BB0_13:
	and.b32  	%r45, %r41, 1;
	setp.eq.b32 	%p10, %r45, 1;
	not.pred 	%p11, %p10;
	@%p11 bra 	$L__BB0_15;
	mul.wide.s32 	%rd82, %r50, 4;
	add.s64 	%rd83, %rd3, %rd82;
	ld.global.nc.u32 	%r46, [%rd83];
	cvt.s64.s32 	%rd84, %r46;
	add.s64 	%rd85, %rd2, %rd82;
	ld.global.nc.f32 	%f58, [%rd85];
	mad.lo.s64 	%rd86, %rd84, %rd6, %rd9;
	shl.b64 	%rd87, %rd86, 2;
	add.s64 	%rd88, %rd1, %rd87;
	ld.global.nc.f32 	%f59, [%rd88];
	fma.rn.f32 	%f67, %f58, %f59, %f67;
$L__BB0_15:
	cvt.u64.u32 	%rd89, %r47;
	add.s64 	%rd90, %rd7, %rd89;
	shl.b64 	%rd91, %rd90, 2;
	add.s64 	%rd92, %rd8, %rd91;
	st.global.f32 	[%rd92], %f67;
	add.s32 	%r47, %r47, %r6;
	setp.lt.s32 	%p12, %r47, %r19;
	@%p12 bra 	$L__BB0_3;
$L__BB0_16:
	ret;

}


// ===== COMPILED SASS (sm_100) =====

	.target	sm_100

	.elftype	@"ET_EXEC"


//--------------------- .note.nv.tkinfo           --------------------------
	.section	.note.nv.tkinfo,"",@"SHT_NOTE"
	.sectionflags	@"SHF_NOTE_NV_TKINFO"
	.tkinfo
        /*0018*/ 	.word	0x00000002
        /*0030*/ 	.string	""
        /*0030*/ 	.string	"ptxas"
        /*0030*/ 	.string	"Cuda compilation tools, release 13.0, V13.0.88"
        /*0030*/ 	.string	"Build cuda_13.0.r13.0/compiler.36424714_0"
        /*0030*/ 	.string	"-arch sm_100 -m 64 "



//--------------------- .note.nv.cuinfo           --------------------------
	.section	.note.nv.cuinfo,"",@"SHT_NOTE"
	.sectionflags	@"SHF_NOTE_NV_CUINFO"
        /*0018*/ 	.short	0x0002
        /*001a*/ 	.short	0x0064
        /*001c*/ 	.short	0x0082
	.zero		2


//--------------------- .nv.info                  --------------------------
	.section	.nv.info,"",@"SHT_CUDA_INFO"
	.align	4


	//----- nvinfo : EIATTR_REGCOUNT
	.align		4
        /*0000*/ 	.byte	0x04, 0x2f
        /*0002*/ 	.short	(.L_1 - .L_0)
	.align		4
.L_0:
        /*0004*/ 	.word	index@(_Z33csr_row_accumulate_columns_kerneliiPKiS0_PKfS2_Pf)
        /*0008*/ 	.word	0x00000020


	//----- nvinfo : EIATTR_FRAME_SIZE
	.align		4
.L_1:
        /*000c*/ 	.byte	0x04, 0x11
        /*000e*/ 	.short	(.L_3 - .L_2)
	.align		4
.L_2:
        /*0010*/ 	.word	index@(_Z33csr_row_accumulate_columns_kerneliiPKiS0_PKfS2_Pf)
        /*0014*/ 	.word	0x00000000


	//----- nvinfo : EIATTR_MIN_STACK_SIZE
	.align		4
.L_3:
        /*0018*/ 	.byte	0x04, 0x12
        /*001a*/ 	.short	(.L_5 - .L_4)
	.align		4
.L_4:
        /*001c*/ 	.word	index@(_Z33csr_row_accumulate_columns_kerneliiPKiS0_PKfS2_Pf)
        /*0020*/ 	.word	0x00000000
.L_5:


//--------------------- .nv.compat                --------------------------
	.section	.nv.compat,"",@"SHT_CUDA_COMPAT_INFO"
	.align	4
        /*0000*/ 	.byte	0x02, 0x09, 0x00, 0x00, 0x02, 0x02, 0x01, 0x00, 0x02, 0x05, 0x05, 0x00, 0x03, 0x07, 0x01, 0x01
        /*0010*/ 	.byte	0x02, 0x03, 0x00, 0x00, 0x02, 0x06, 0x01, 0x00, 0x04, 0x0b, 0x08, 0x00, 0x09, 0x00, 0x00, 0x00
        /*0020*/ 	.byte	0x00, 0x00, 0x00, 0x00


//--------------------- .nv.info._Z33csr_row_accumulate_columns_kerneliiPKiS0_PKfS2_Pf --------------------------
	.section	.nv.info._Z33csr_row_accumulate_columns_kerneliiPKiS0_PKfS2_Pf,"",@"SHT_CUDA_INFO"
	.sectionflags	@""
	.align	4


	//----- nvinfo : EIATTR_CUDA_API_VERSION
	.align		4
        /*0000*/ 	.byte	0x04, 0x37
        /*0002*/ 	.short	(.L_7 - .L_6)
.L_6:
        /*0004*/ 	.word	0x00000082


	//----- nvinfo : EIATTR_KPARAM_INFO
	.align		4
.L_7:
        /*0008*/ 	.byte	0x04, 0x17
        /*000a*/ 	.short	(.L_9 - .L_8)
.L_8:
        /*000c*/ 	.word	0x00000000
        /*0010*/ 	.short	0x0006
        /*0012*/ 	.short	0x0028
        /*0014*/ 	.byte	0x00, 0xf5, 0x21, 0x00


	//----- nvinfo : EIATTR_KPARAM_INFO
	.align		4
.L_9:
        /*0018*/ 	.byte	0x04, 0x17
        /*001a*/ 	.short	(.L_11 - .L_10)
.L_10:
        /*001c*/ 	.word	0x00000000
        /*0020*/ 	.short	0x0005
        /*0022*/ 	.short	0x0020
        /*0024*/ 	.byte	0x00, 0xf5, 0x21, 0x00


	//----- nvinfo : EIATTR_KPARAM_INFO
	.align		4
.L_11:
        /*0028*/ 	.byte	0x04, 0x17
        /*002a*/ 	.short	(.L_13 - .L_12)
.L_12:
        /*002c*/ 	.word	0x00000000
        /*0030*/ 	.short	0x0004
        /*0032*/ 	.short	0x0018
        /*0034*/ 	.byte	0x00, 0xf5, 0x21, 0x00


	//----- nvinfo : EIATTR_KPARAM_INFO
	.align		4
.L_13:
        /*0038*/ 	.byte	0x04, 0x17
        /*003a*/ 	.short	(.L_15 - .L_14)
.L_14:
        /*003c*/ 	.word	0x00000000
        /*0040*/ 	.short	0x0003
        /*0042*/ 	.short	0x0010
        /*0044*/ 	.byte	0x00, 0xf5, 0x21, 0x00


	//----- nvinfo : EIATTR_KPARAM_INFO
	.align		4
.L_15:
        /*0048*/ 	.byte	0x04, 0x17
        /*004a*/ 	.short	(.L_17 - .L_16)
.L_16:
        /*004c*/ 	.word	0x00000000
        /*0050*/ 	.short	0x0002
        /*0052*/ 	.short	0x0008
        /*0054*/ 	.byte	0x00, 0xf5, 0x21, 0x00


	//----- nvinfo : EIATTR_KPARAM_INFO
	.align		4
.L_17:
        /*0058*/ 	.byte	0x04, 0x17
        /*005a*/ 	.short	(.L_19 - .L_18)
.L_18:
        /*005c*/ 	.word	0x00000000
        /*0060*/ 	.short	0x0001
        /*0062*/ 	.short	0x0004
        /*0064*/ 	.byte	0x00, 0xf0, 0x11, 0x00


	//----- nvinfo : EIATTR_KPARAM_INFO
	.align		4
.L_19:
        /*0068*/ 	.byte	0x04, 0x17
        /*006a*/ 	.short	(.L_21 - .L_20)
.L_20:
        /*006c*/ 	.word	0x00000000
        /*0070*/ 	.short	0x0000
        /*0072*/ 	.short	0x0000
        /*0074*/ 	.byte	0x00, 0xf0, 0x11, 0x00


	//----- nvinfo : EIATTR_SPARSE_MMA_MASK
	.align		4
.L_21:
        /*0078*/ 	.byte	0x03, 0x50
        /*007a*/ 	.short	0x0000


	//----- nvinfo : EIATTR_MAXREG_COUNT
	.align		4
        /*007c*/ 	.byte	0x03, 0x1b
        /*007e*/ 	.short	0x00ff


	//----- nvinfo : EIATTR_MERCURY_ISA_VERSION
	.align		4
        /*0080*/ 	.byte	0x03, 0x5f
        /*0082*/ 	.short	0x0101


	//----- nvinfo : EIATTR_VRC_CTA_INIT_COUNT
	.align		4
        /*0084*/ 	.byte	0x02, 0x4a
	.zero		1
	.zero		1


	//----- nvinfo : EIATTR_EXIT_INSTR_OFFSETS
	.align		4
        /*0088*/ 	.byte	0x04, 0x1c
        /*008a*/ 	.short	(.L_23 - .L_22)


	//   ....[0]....
.L_22:
        /*008c*/ 	.word	0x00000070


	//   ....[1]....
        /*0090*/ 	.word	0x000000a0


	//   ....[2]....
        /*0094*/ 	.word	0x00000f70


	//----- nvinfo : EIATTR_CRS_STACK_SIZE
	.align		4
.L_23:
        /*0098*/ 	.byte	0x04, 0x1e
        /*009a*/ 	.short	(.L_25 - .L_24)
.L_24:
        /*009c*/ 	.word	0x00000000


	//----- nvinfo : EIATTR_CBANK_PARAM_SIZE
	.align		4
.L_25:
        /*00a0*/ 	.byte	0x03, 0x19
        /*00a2*/ 	.short	0x0030


	//----- nvinfo : EIATTR_PARAM_CBANK
	.align		4
        /*00a4*/ 	.byte	0x04, 0x0a
        /*00a6*/ 	.short	(.L_27 - .L_26)
	.align		4
.L_26:
        /*00a8*/ 	.word	index@(.nv.constant0._Z33csr_row_accumulate_columns_kerneliiPKiS0_PKfS2_Pf)
        /*00ac*/ 	.short	0x0380
        /*00ae*/ 	.short	0x0030


	//----- nvinfo : EIATTR_SW_WAR
	.align		4
.L_27:
        /*00b0*/ 	.byte	0x04, 0x36
        /*00b2*/ 	.short	(.L_29 - .L_28)
.L_28:
        /*00b4*/ 	.word	0x00000008
.L_29:


//--------------------- .nv.callgraph             --------------------------
	.section	.nv.callgraph,"",@"SHT_CUDA_CALLGRAPH"
	.align	4
	.sectionentsize	8
	.align		4
        /*0000*/ 	.word	0x00000000
	.align		4
        /*0004*/ 	.word	0xffffffff
	.align		4
        /*0008*/ 	.word	0x00000000
	.align		4
        /*000c*/ 	.word	0xfffffffe
	.align		4
        /*0010*/ 	.word	0x00000000
	.align		4
        /*0014*/ 	.word	0xfffffffd
	.align		4
        /*0018*/ 	.word	0x00000000
	.align		4
        /*001c*/ 	.word	0xfffffffc


//--------------------- .text._Z33csr_row_accumulate_columns_kerneliiPKiS0_PKfS2_Pf --------------------------
	.section	.text._Z33csr_row_accumulate_columns_kerneliiPKiS0_PKfS2_Pf,"ax",@progbits
	.align	128
        .global         _Z33csr_row_accumulate_columns_kerneliiPKiS0_PKfS2_Pf
        .type           _Z33csr_row_accumulate_columns_kerneliiPKiS0_PKfS2_Pf,@function
        .size           _Z33csr_row_accumulate_columns_kerneliiPKiS0_PKfS2_Pf,(.L_x_7 - _Z33csr_row_accumulate_columns_kerneliiPKiS0_PKfS2_Pf)
        .other          _Z33csr_row_accumulate_columns_kerneliiPKiS0_PKfS2_Pf,@"STO_CUDA_ENTRY STV_DEFAULT"
_Z33csr_row_accumulate_columns_kerneliiPKiS0_PKfS2_Pf:
.text._Z33csr_row_accumulate_columns_kerneliiPKiS0_PKfS2_Pf:
[----:B------:R-:W-:Y:S01]  /*0000*/  LDC R1, c[0x0][0x37c] ;  /* 0x0000df00ff017b82 */ /* 0x000fe20000000800 */
[----:B------:R-:W0:Y:S07]  /*0010*/  S2R R11, SR_CTAID.Y ;  /* 0x00000000000b7919 */ /* 0x000e2e0000002600 */
[----:B------:R-:W0:Y:S01]  /*0020*/  S2UR UR4, SR_CTAID.X ;  /* 0x00000000000479c3 */ /* 0x000e220000002500 */
[----:B------:R-:W1:Y:S07]  /*0030*/  LDCU UR7, c[0x0][0x380] ;  /* 0x00007000ff0777ac */ /* 0x000e6e0008000800 */
[----:B------:R-:W0:Y:S02]  /*0040*/  LDC R0, c[0x0][0x370] ;  /* 0x0000dc00ff007b82 */ /* 0x000e240000000800 */
[----:B0-----:R-:W-:-:S05]  /*0050*/  IMAD R11, R11, R0, UR4 ;  /* 0x000000040b0b7e24 */ /* 0x001fca000f8e0200 */
[----:B-1----:R-:W-:-:S13]  /*0060*/  ISETP.GE.AND P0, PT, R11, UR7, PT ;  /* 0x000000070b007c0c */ /* 0x002fda000bf06270 */
[----:B------:R-:W-:Y:S05]  /*0070*/  @P0 EXIT ;  /* 0x000000000000094d */ /* 0x000fea0003800000 */
[----:B------:R-:W0:Y:S02]  /*0080*/  S2R R2, SR_TID.X ;  /* 0x0000000000027919 */ /* 0x000e240000002100 */
[----:B0-----:R-:W-:-:S13]  /*0090*/  ISETP.GE.AND P0, PT, R2, UR7, PT ;  /* 0x0000000702007c0c */ /* 0x001fda000bf06270 */
[----:B------:R-:W-:Y:S05]  /*00a0*/  @P0 EXIT ;  /* 0x000000000000094d */ /* 0x000fea0003800000 */
[----:B------:R-:W0:Y:S01]  /*00b0*/  LDC.64 R6, c[0x0][0x388] ;  /* 0x0000e200ff067b82 */ /* 0x000e220000000a00 */
[----:B------:R-:W1:Y:S01]  /*00c0*/  LDCU.64 UR4, c[0x0][0x358] ;  /* 0x00006b00ff0477ac */ /* 0x000e620008000a00 */
[----:B------:R-:W-:Y:S01]  /*00d0*/  SHF.R.S32.HI R4, RZ, 0x1f, R11 ;  /* 0x0000001fff047819 */ /* 0x000fe2000001140b */
[----:B------:R-:W2:Y:S01]  /*00e0*/  LDCU UR6, c[0x0][0x360] ;  /* 0x00006c00ff0677ac */ /* 0x000ea20008000800 */
[----:B------:R-:W3:Y:S01]  /*00f0*/  LDCU UR12, c[0x0][0x380] ;  /* 0x00007000ff0c77ac */ /* 0x000ee20008000800 */
[----:B------:R-:W4:Y:S01]  /*0100*/  LDCU.64 UR8, c[0x0][0x3a0] ;  /* 0x00007400ff0877ac */ /* 0x000f220008000a00 */
[----:B0-----:R-:W-:-:S05]  /*0110*/  IMAD.WIDE R6, R11, 0x4, R6 ;  /* 0x000000040b067825 */ /* 0x001fca00078e0206 */
[----:B-1----:R-:W5:Y:S04]  /*0120*/  LDG.E.CONSTANT R0, desc[UR4][R6.64] ;  /* 0x0000000406007981 */ /* 0x002f68000c1e9900 */
[----:B------:R-:W5:Y:S01]  /*0130*/  LDG.E.CONSTANT R3, desc[UR4][R6.64+0x4] ;  /* 0x0000040406037981 */ /* 0x000f62000c1e9900 */
[----:B------:R-:W-:-:S04]  /*0140*/  IMAD.WIDE.U32 R10, R11, UR7, RZ ;  /* 0x000000070b0a7c25 */ /* 0x000fc8000f8e00ff */
[----:B------:R-:W-:-:S04]  /*0150*/  IMAD R9, R4, UR7, RZ ;  /* 0x0000000704097c24 */ /* 0x000fc8000f8e02ff */
[----:B------:R-:W-:Y:S02]  /*0160*/  IMAD.IADD R4, R11, 0x1, R9 ;  /* 0x000000010b047824 */ /* 0x000fe400078e0209 */
[----:B-----5:R-:W-:-:S05]  /*0170*/  IMAD.IADD R5, R3, 0x1, -R0 ;  /* 0x0000000103057824 */ /* 0x020fca00078e0a00 */
[----:B--234-:R-:W-:-:S07]  /*0180*/  LOP3.LUT R5, R5, 0x7, RZ, 0xc0, !PT ;  /* 0x0000000705057812 */ /* 0x01cfce00078ec0ff */
.L_x_5:
[----:B------:R-:W-:Y:S01]  /*0190*/  ISETP.GE.AND P0, PT, R0, R3, PT ;  /* 0x000000030000720c */ /* 0x000fe20003f06270 */
[----:B0-----:R-:W-:-:S12]  /*01a0*/  HFMA2 R26, -RZ, RZ, 0, 0 ;  /* 0x00000000ff1a7431 */ /* 0x001fd800000001ff */
[----:B------:R-:W-:Y:S05]  /*01b0*/  @P0 BRA `(.L_x_0) ;  /* 0x0000000c00440947 */ /* 0x000fea0003800000 */
[----:B------:R-:W-:Y:S01]  /*01c0*/  IMAD.IADD R6, R0, 0x1, -R3 ;  /* 0x0000000100067824 */ /* 0x000fe200078e0a03 */
[----:B------:R-:W-:Y:S01]  /*01d0*/  ISETP.NE.AND P0, PT, R5, RZ, PT ;  /* 0x000000ff0500720c */ /* 0x000fe20003f05270 */
[----:B------:R-:W-:Y:S01]  /*01e0*/  IMAD.MOV.U32 R26, RZ, RZ, RZ ;  /* 0x000000ffff1a7224 */ /* 0x000fe200078e00ff */
[----:B------:R-:W-:Y:S02]  /*01f0*/  MOV R7, R0 ;  /* 0x0000000000077202 */ /* 0x000fe40000000f00 */
[----:B------:R-:W-:-:S13]  /*0200*/  ISETP.GT.U32.AND P1, PT, R6, -0x8, PT ;  /* 0xfffffff80600780c */ /* 0x000fda0003f24070 */
[----:B------:R-:W-:Y:S05]  /*0210*/  @P1 BRA `(.L_x_1) ;  /* 0x00000004007c1947 */ /* 0x000fea0003800000 */
[----:B------:R-:W-:Y:S01]  /*0220*/  IMAD.IADD R6, R3, 0x1, -R0 ;  /* 0x0000000103067824 */ /* 0x000fe200078e0a00 */
[----:B------:R-:W-:Y:S01]  /*0230*/  MOV R7, R0 ;  /* 0x0000000000077202 */ /* 0x000fe20000000f00 */
[----:B------:R-:W-:-:S03]  /*0240*/  IMAD.MOV.U32 R26, RZ, RZ, RZ ;  /* 0x000000ffff1a7224 */ /* 0x000fc600078e00ff */
[----:B------:R-:W-:-:S05]  /*0250*/  LOP3.LUT R6, R6, 0xfffffff8, RZ, 0xc0, !PT ;  /* 0xfffffff806067812 */ /* 0x000fca00078ec0ff */
[----:B------:R-:W-:-:S07]  /*0260*/  IMAD.MOV R6, RZ, RZ, -R6 ;  /* 0x000000ffff067224 */ /* 0x000fce00078e0a06 */
.L_x_2:
[----:B------:R-:W0:Y:S08]  /*0270*/  LDC.64 R22, c[0x0][0x390] ;  /* 0x0000e400ff167b82 */ /* 0x000e300000000a00 */
[----:B------:R-:W1:Y:S01]  /*0280*/  LDC.64 R12, c[0x0][0x398] ;  /* 0x0000e600ff0c7b82 */ /* 0x000e620000000a00 */
[----:B0-----:R-:W-:-:S05]  /*0290*/  IMAD.WIDE R22, R7, 0x4, R22 ;  /* 0x0000000407167825 */ /* 0x001fca00078e0216 */
[----:B------:R-:W2:Y:S04]  /*02a0*/  LDG.E.CONSTANT R9, desc[UR4][R22.64] ;  /* 0x0000000416097981 */ /* 0x000ea8000c1e9900 */
[----:B------:R-:W3:Y:S04]  /*02b0*/  LDG.E.CONSTANT R17, desc[UR4][R22.64+0x4] ;  /* 0x0000040416117981 */ /* 0x000ee8000c1e9900 */
[----:B------:R-:W4:Y:S01]  /*02c0*/  LDG.E.CONSTANT R15, desc[UR4][R22.64+0x8] ;  /* 0x00000804160f7981 */ /* 0x000f22000c1e9900 */
[----:B------:R-:W-:Y:S01]  /*02d0*/  MOV R18, R2 ;  /* 0x0000000200127202 */ /* 0x000fe20000000f00 */
[----:B------:R-:W-:-:S02]  /*02e0*/  IMAD.MOV.U32 R19, RZ, RZ, RZ ;  /* 0x000000ffff137224 */ /* 0x000fc400078e00ff */
[----:B-1----:R-:W-:Y:S01]  /*02f0*/  IMAD.WIDE R12, R7, 0x4, R12 ;  /* 0x00000004070c7825 */ /* 0x002fe200078e020c */
[----:B------:R-:W5:Y:S04]  /*0300*/  LDG.E.CONSTANT R29, desc[UR4][R22.64+0x14] ;  /* 0x00001404161d7981 */ /* 0x000f68000c1e9900 */
[----:B------:R-:W5:Y:S04]  /*0310*/  LDG.E.CONSTANT R28, desc[UR4][R12.64+0x8] ;  /* 0x000008040c1c7981 */ /* 0x000f68000c1e9900 */
[----:B------:R-:W5:Y:S01]  /*0320*/  LDG.E.CONSTANT R27, desc[UR4][R22.64+0x1c] ;  /* 0x00001c04161b7981 */ /* 0x000f62000c1e9900 */
[----:B--2---:R-:W-:Y:S01]  /*0330*/  SHF.R.S32.HI R14, RZ, 0x1f, R9 ;  /* 0x0000001fff0e7819 */ /* 0x004fe20000011409 */
[----:B------:R-:W-:-:S04]  /*0340*/  IMAD.WIDE.U32 R8, R9, UR12, R18 ;  /* 0x0000000c09087c25 */ /* 0x000fc8000f8e0012 */
[----:B------:R-:W-:Y:S01]  /*0350*/  IMAD R21, R14, UR12, RZ ;  /* 0x0000000c0e157c24 */ /* 0x000fe2000f8e02ff */
[----:B---3--:R-:W-:Y:S01]  /*0360*/  SHF.R.S32.HI R14, RZ, 0x1f, R17 ;  /* 0x0000001fff0e7819 */ /* 0x008fe20000011411 */
[----:B------:R-:W-:Y:S01]  /*0370*/  IMAD.WIDE.U32 R16, R17, UR12, R18 ;  /* 0x0000000c11107c25 */ /* 0x000fe2000f8e0012 */
[----:B------:R-:W-:Y:S02]  /*0380*/  LEA R20, P1, R8, UR8, 0x2 ;  /* 0x0000000808147c11 */ /* 0x000fe4000f8210ff */
[----:B------:R-:W-:Y:S01]  /*0390*/  IADD3 R9, PT, PT, R9, R21, RZ ;  /* 0x0000001509097210 */ /* 0x000fe20007ffe0ff */
[----:B------:R-:W-:-:S03]  /*03a0*/  IMAD R25, R14, UR12, RZ ;  /* 0x0000000c0e197c24 */ /* 0x000fc6000f8e02ff */
[----:B------:R-:W-:Y:S01]  /*03b0*/  LEA.HI.X R21, R8, UR9, R9, 0x2, P1 ;  /* 0x0000000908157c11 */ /* 0x000fe200088f1409 */
[----:B------:R-:W-:Y:S01]  /*03c0*/  IMAD.IADD R25, R17, 0x1, R25 ;  /* 0x0000000111197824 */ /* 0x000fe200078e0219 */
[----:B----4-:R-:W-:Y:S01]  /*03d0*/  SHF.R.S32.HI R9, RZ, 0x1f, R15 ;  /* 0x0000001fff097819 */ /* 0x010fe2000001140f */
[----:B------:R-:W-:Y:S01]  /*03e0*/  IMAD.WIDE.U32 R14, R15, UR12, R18 ;  /* 0x0000000c0f0e7c25 */ /* 0x000fe2000f8e0012 */
[C---:B------:R-:W-:Y:S02]  /*03f0*/  LEA R8, P1, R16.reuse, UR8, 0x2 ;  /* 0x0000000810087c11 */ /* 0x040fe4000f8210ff */
[----:B------:R-:W2:Y:S01]  /*0400*/  LDG.E.CONSTANT R21, desc[UR4][R20.64] ;  /* 0x0000000414157981 */ /* 0x000ea2000c1e9900 */
[----:B------:R-:W-:Y:S01]  /*0410*/  IMAD R17, R9, UR12, RZ ;  /* 0x0000000c09117c24 */ /* 0x000fe2000f8e02ff */
[----:B------:R-:W-:Y:S02]  /*0420*/  LEA.HI.X R9, R16, UR9, R25, 0x2, P1 ;  /* 0x0000000910097c11 */ /* 0x000fe400088f1419 */
[----:B------:R-:W-:Y:S01]  /*0430*/  LEA R24, P1, R14, UR8, 0x2 ;  /* 0x000000080e187c11 */ /* 0x000fe2000f8210ff */
[----:B------:R-:W3:Y:S01]  /*0440*/  LDG.E.CONSTANT R16, desc[UR4][R22.64+0x10] ;  /* 0x0000100416107981 */ /* 0x000ee2000c1e9900 */
[----:B------:R-:W-:-:S03]  /*0450*/  IADD3 R17, PT, PT, R15, R17, RZ ;  /* 0x000000110f117210 */ /* 0x000fc60007ffe0ff */
[----:B------:R-:W2:Y:S01]  /*0460*/  LDG.E.CONSTANT R15, desc[UR4][R12.64] ;  /* 0x000000040c0f7981 */ /* 0x000ea2000c1e9900 */
[----:B------:R-:W-:-:S03]  /*0470*/  LEA.HI.X R25, R14, UR9, R17, 0x2, P1 ;  /* 0x000000090e197c11 */ /* 0x000fc600088f1411 */
[----:B------:R-:W4:Y:S04]  /*0480*/  LDG.E.CONSTANT R14, desc[UR4][R22.64+0xc] ;  /* 0x00000c04160e7981 */ /* 0x000f28000c1e9900 */
[----:B------:R-:W5:Y:S04]  /*0490*/  LDG.E.CONSTANT R9, desc[UR4][R8.64] ;  /* 0x0000000408097981 */ /* 0x000f68000c1e9900 */
[----:B------:R0:W3:Y:S04]  /*04a0*/  LDG.E.CONSTANT R25, desc[UR4][R24.64] ;  /* 0x0000000418197981 */ /* 0x0000e8000c1e9900 */
[----:B------:R1:W3:Y:S04]  /*04b0*/  LDG.E.CONSTANT R17, desc[UR4][R22.64+0x18] ;  /* 0x0000180416117981 */ /* 0x0002e8000c1e9900 */
[----:B------:R-:W5:Y:S01]  /*04c0*/  LDG.E.CONSTANT R8, desc[UR4][R12.64+0x4] ;  /* 0x000004040c087981 */ /* 0x000f62000c1e9900 */
[----:B--2---:R-:W-:Y:S01]  /*04d0*/  FFMA R15, R15, R21, R26 ;  /* 0x000000150f0f7223 */ /* 0x004fe2000000001a */
[----:B----4-:R-:W-:Y:S01]  /*04e0*/  SHF.R.S32.HI R26, RZ, 0x1f, R14 ;  /* 0x0000001fff1a7819 */ /* 0x010fe2000001140e */
[----:B------:R-:W-:-:S04]  /*04f0*/  IMAD.WIDE.U32 R20, R14, UR12, R18 ;  /* 0x0000000c0e147c25 */ /* 0x000fc8000f8e0012 */
[----:B------:R-:W-:Y:S01]  /*0500*/  IMAD R26, R26, UR12, RZ ;  /* 0x0000000c1a1a7c24 */ /* 0x000fe2000f8e02ff */
[----:B0-----:R-:W-:-:S03]  /*0510*/  LEA R24, P1, R20, UR8, 0x2 ;  /* 0x0000000814187c11 */ /* 0x001fc6000f8210ff */
[----:B------:R-:W-:Y:S02]  /*0520*/  IMAD.IADD R21, R21, 0x1, R26 ;  /* 0x0000000115157824 */ /* 0x000fe400078e021a */
[----:B-----5:R-:W-:Y:S01]  /*0530*/  FFMA R15, R8, R9, R15 ;  /* 0x00000009080f7223 */ /* 0x020fe2000000000f */
[----:B---3--:R-:W-:-:S03]  /*0540*/  SHF.R.S32.HI R9, RZ, 0x1f, R16 ;  /* 0x0000001fff097819 */ /* 0x008fc60000011410 */
[----:B------:R-:W-:Y:S01]  /*0550*/  FFMA R8, R28, R25, R15 ;  /* 0x000000191c087223 */ /* 0x000fe2000000000f */
[----:B------:R-:W-:-:S04]  /*0560*/  IMAD.WIDE.U32 R14, R16, UR12, R18 ;  /* 0x0000000c100e7c25 */ /* 0x000fc8000f8e0012 */
[----:B------:R-:W-:Y:S01]  /*0570*/  IMAD R9, R9, UR12, RZ ;  /* 0x0000000c09097c24 */ /* 0x000fe2000f8e02ff */
[----:B------:R-:W-:Y:S02]  /*0580*/  LEA.HI.X R25, R20, UR9, R21, 0x2, P1 ;  /* 0x0000000914197c11 */ /* 0x000fe400088f1415 */
[C---:B-1----:R-:W-:Y:S02]  /*0590*/  LEA R22, P1, R14.reuse, UR8, 0x2 ;  /* 0x000000080e167c11 */ /* 0x042fe4000f8210ff */
[----:B------:R-:W-:Y:S02]  /*05a0*/  IADD3 R15, PT, PT, R15, R9, RZ ;  /* 0x000000090f0f7210 */ /* 0x000fe40007ffe0ff */
[----:B------:R-:W-:Y:S01]  /*05b0*/  SHF.R.S32.HI R9, RZ, 0x1f, R29 ;  /* 0x0000001fff097819 */ /* 0x000fe2000001141d */
[----:B------:R-:W-:Y:S01]  /*05c0*/  IMAD.WIDE.U32 R20, R29, UR12, R18 ;  /* 0x0000000c1d147c25 */ /* 0x000fe2000f8e0012 */
[----:B------:R-:W-:Y:S02]  /*05d0*/  LEA.HI.X R23, R14, UR9, R15, 0x2, P1 ;  /* 0x000000090e177c11 */ /* 0x000fe400088f140f */
[----:B------:R-:W-:Y:S01]  /*05e0*/  SHF.R.S32.HI R29, RZ, 0x1f, R17 ;  /* 0x0000001fff1d7819 */ /* 0x000fe20000011411 */
[----:B------:R-:W-:Y:S01]  /*05f0*/  IMAD R15, R9, UR12, RZ ;  /* 0x0000000c090f7c24 */ /* 0x000fe2000f8e02ff */
[----:B------:R-:W-:Y:S01]  /*0600*/  LEA R14, P1, R20, UR8, 0x2 ;  /* 0x00000008140e7c11 */ /* 0x000fe2000f8210ff */
[----:B------:R-:W-:Y:S01]  /*0610*/  IMAD.WIDE.U32 R16, R17, UR12, R18 ;  /* 0x0000000c11107c25 */ /* 0x000fe2000f8e0012 */
[----:B------:R-:W-:Y:S01]  /*0620*/  SHF.R.S32.HI R26, RZ, 0x1f, R27 ;  /* 0x0000001fff1a7819 */ /* 0x000fe2000001141b */
[----:B------:R-:W2:Y:S02]  /*0630*/  LDG.E.CONSTANT R9, desc[UR4][R24.64] ;  /* 0x0000000418097981 */ /* 0x000ea4000c1e9900 */
[----:B------:R-:W-:-:S02]  /*0640*/  IMAD.IADD R15, R21, 0x1, R15 ;  /* 0x00000001150f7824 */ /* 0x000fc400078e020f */
[----:B------:R-:W-:Y:S01]  /*0650*/  IMAD R29, R29, UR12, RZ ;  /* 0x0000000c1d1d7c24 */ /* 0x000fe2000f8e02ff */
[----:B------:R-:W3:Y:S02]  /*0660*/  LDG.E.CONSTANT R22, desc[UR4][R22.64] ;  /* 0x0000000416167981 */ /* 0x000ee4000c1e9900 */
[----:B------:R-:W-:Y:S01]  /*0670*/  LEA.HI.X R15, R20, UR9, R15, 0x2, P1 ;  /* 0x00000009140f7c11 */ /* 0x000fe200088f140f */
[----:B------:R-:W-:Y:S01]  /*0680*/  IMAD.WIDE.U32 R20, R27, UR12, R18 ;  /* 0x0000000c1b147c25 */ /* 0x000fe2000f8e0012 */
[----:B------:R-:W-:Y:S01]  /*0690*/  IADD3 R29, PT, PT, R17, R29, RZ ;  /* 0x0000001d111d7210 */ /* 0x000fe20007ffe0ff */
[----:B------:R-:W2:Y:S01]  /*06a0*/  LDG.E.CONSTANT R25, desc[UR4][R12.64+0xc] ;  /* 0x00000c040c197981 */ /* 0x000ea2000c1e9900 */
[----:B------:R-:W-:Y:S01]  /*06b0*/  LEA R18, P1, R16, UR8, 0x2 ;  /* 0x0000000810127c11 */ /* 0x000fe2000f8210ff */
[----:B------:R-:W-:Y:S02]  /*06c0*/  IMAD R17, R26, UR12, RZ ;  /* 0x0000000c1a117c24 */ /* 0x000fe4000f8e02ff */
[----:B------:R-:W4:Y:S01]  /*06d0*/  LDG.E.CONSTANT R14, desc[UR4][R14.64] ;  /* 0x000000040e0e7981 */ /* 0x000f22000c1e9900 */
[----:B------:R-:W-:Y:S01]  /*06e0*/  LEA.HI.X R19, R16, UR9, R29, 0x2, P1 ;  /* 0x0000000910137c11 */ /* 0x000fe200088f141d */
[----:B------:R-:W-:-:S02]  /*06f0*/  IMAD.IADD R17, R21, 0x1, R17 ;  /* 0x0000000115117824 */ /* 0x000fc400078e0211 */
[----:B------:R-:W3:Y:S01]  /*0700*/  LDG.E.CONSTANT R23, desc[UR4][R12.64+0x10] ;  /* 0x000010040c177981 */ /* 0x000ee2000c1e9900 */
[----:B------:R-:W-:-:S03]  /*0710*/  LEA R16, P1, R20, UR8, 0x2 ;  /* 0x0000000814107c11 */ /* 0x000fc6000f8210ff */
[----:B------:R-:W4:Y:S01]  /*0720*/  LDG.E.CONSTANT R21, desc[UR4][R12.64+0x14] ;  /* 0x000014040c157981 */ /* 0x000f22000c1e9900 */
[----:B------:R-:W-:-:S03]  /*0730*/  LEA.HI.X R17, R20, UR9, R17, 0x2, P1 ;  /* 0x0000000914117c11 */ /* 0x000fc600088f1411 */
[----:B------:R-:W5:Y:S04]  /*0740*/  LDG.E.CONSTANT R18, desc[UR4][R18.64] ;  /* 0x0000000412127981 */ /* 0x000f68000c1e9900 */
[----:B------:R-:W5:Y:S04]  /*0750*/  LDG.E.CONSTANT R27, desc[UR4][R12.64+0x18] ;  /* 0x000018040c1b7981 */ /* 0x000f68000c1e9900 */
[----:B------:R-:W5:Y:S04]  /*0760*/  LDG.E.CONSTANT R29, desc[UR4][R12.64+0x1c] ;  /* 0x00001c040c1d7981 */ /* 0x000f68000c1e9900 */
[----:B------:R-:W5:Y:S01]  /*0770*/  LDG.E.CONSTANT R16, desc[UR4][R16.64] ;  /* 0x0000000410107981 */ /* 0x000f62000c1e9900 */
[----:B------:R-:W-:-:S04]  /*0780*/  IADD3 R6, PT, PT, R6, 0x8, RZ ;  /* 0x0000000806067810 */ /* 0x000fc80007ffe0ff */
[----:B------:R-:W-:Y:S01]  /*0790*/  ISETP.NE.AND P1, PT, R6, RZ, PT ;  /* 0x000000ff0600720c */ /* 0x000fe20003f25270 */
[----:B------:R-:W-:Y:S02]  /*07a0*/  VIADD R7, R7, 0x8 ;  /* 0x0000000807077836 */ /* 0x000fe40000000000 */
[----:B--2---:R-:W-:-:S04]  /*07b0*/  FFMA R8, R25, R9, R8 ;  /* 0x0000000919087223 */ /* 0x004fc80000000008 */
[----:B---3--:R-:W-:-:S04]  /*07c0*/  FFMA R8, R23, R22, R8 ;  /* 0x0000001617087223 */ /* 0x008fc80000000008 */
[----:B----4-:R-:W-:-:S04]  /*07d0*/  FFMA R8, R21, R14, R8 ;  /* 0x0000000e15087223 */ /* 0x010fc80000000008 */
[----:B-----5:R-:W-:-:S04]  /*07e0*/  FFMA R8, R27, R18, R8 ;  /* 0x000000121b087223 */ /* 0x020fc80000000008 */
[----:B------:R-:W-:Y:S01]  /*07f0*/  FFMA R26, R29, R16, R8 ;  /* 0x000000101d1a7223 */ /* 0x000fe20000000008 */
[----:B------:R-:W-:Y:S06]  /*0800*/  @P1 BRA `(.L_x_2) ;  /* 0xfffffff800981947 */ /* 0x000fec000383ffff */
.L_x_1:
[----:B------:R-:W-:Y:S05]  /*0810*/  @!P0 BRA `(.L_x_0) ;  /* 0x0000000400ac8947 */ /* 0x000fea0003800000 */
[----:B------:R-:W-:-:S04]  /*0820*/  IADD3 R6, PT, PT, R5, -0x1, RZ ;  /* 0xffffffff05067810 */ /* 0x000fc80007ffe0ff */
[----:B------:R-:W-:Y:S01]  /*0830*/  ISETP.GE.U32.AND P0, PT, R6, 0x3, PT ;  /* 0x000000030600780c */ /* 0x000fe20003f06070 */
[----:B------:R-:W-:-:S12]  /*0840*/  IMAD.IADD R6, R3, 0x1, -R0 ;  /* 0x0000000103067824 */ /* 0x000fd800078e0a00 */
[----:B------:R-:W-:Y:S05]  /*0850*/  @!P0 BRA `(.L_x_3) ;  /* 0x0000000000c48947 */ /* 0x000fea0003800000 */
[----:B------:R-:W0:Y:S01]  /*0860*/  LDC.64 R16, c[0x0][0x390] ;  /* 0x0000e400ff107b82 */ /* 0x000e220000000a00 */
[----:B------:R-:W1:Y:S01]  /*0870*/  LDCU UR7, c[0x0][0x380] ;  /* 0x00007000ff0777ac */ /* 0x000e620008000800 */
[----:B------:R-:W2:Y:S06]  /*0880*/  LDCU.64 UR10, c[0x0][0x3a0] ;  /* 0x00007400ff0a77ac */ /* 0x000eac0008000a00 */
[----:B------:R-:W3:Y:S01]  /*0890*/  LDC.64 R8, c[0x0][0x398] ;  /* 0x0000e600ff087b82 */ /* 0x000ee20000000a00 */
[----:B0-----:R-:W-:-:S05]  /*08a0*/  IMAD.WIDE R16, R7, 0x4, R16 ;  /* 0x0000000407107825 */ /* 0x001fca00078e0210 */
[----:B------:R-:W4:Y:S04]  /*08b0*/  LDG.E.CONSTANT R13, desc[UR4][R16.64] ;  /* 0x00000004100d7981 */ /* 0x000f28000c1e9900 */
[----:B------:R-:W5:Y:S04]  /*08c0*/  LDG.E.CONSTANT R21, desc[UR4][R16.64+0x4] ;  /* 0x0000040410157981 */ /* 0x000f68000c1e9900 */
[----:B------:R-:W5:Y:S04]  /*08d0*/  LDG.E.CONSTANT R15, desc[UR4][R16.64+0x8] ;  /* 0x00000804100f7981 */ /* 0x000f68000c1e9900 */
[----:B------:R0:W5:Y:S02]  /*08e0*/  LDG.E.CONSTANT R19, desc[UR4][R16.64+0xc] ;  /* 0x00000c0410137981 */ /* 0x000164000c1e9900 */
[----:B0-----:R-:W-:Y:S01]  /*08f0*/  MOV R16, R2 ;  /* 0x0000000200107202 */ /* 0x001fe20000000f00 */
[----:B------:R-:W-:-:S02]  /*0900*/  IMAD.MOV.U32 R17, RZ, RZ, RZ ;  /* 0x000000ffff117224 */ /* 0x000fc400078e00ff */
[----:B---3--:R-:W-:Y:S01]  /*0910*/  IMAD.WIDE R8, R7, 0x4, R8 ;  /* 0x0000000407087825 */ /* 0x008fe200078e0208 */
[----:B----4-:R-:W-:-:S03]  /*0920*/  SHF.R.S32.HI R14, RZ, 0x1f, R13 ;  /* 0x0000001fff0e7819 */ /* 0x010fc6000001140d */
[----:B-1----:R-:W-:-:S04]  /*0930*/  IMAD.WIDE.U32 R12, R13, UR7, R16 ;  /* 0x000000070d0c7c25 */ /* 0x002fc8000f8e0010 */
[----:B------:R-:W-:Y:S01]  /*0940*/  IMAD R23, R14, UR7, RZ ;  /* 0x000000070e177c24 */ /* 0x000fe2000f8e02ff */
[C---:B--2---:R-:W-:Y:S02]  /*0950*/  LEA R22, P0, R12.reuse, UR10, 0x2 ;  /* 0x0000000a0c167c11 */ /* 0x044fe4000f8010ff */
[----:B-----5:R-:W-:Y:S02]  /*0960*/  SHF.R.S32.HI R18, RZ, 0x1f, R21 ;  /* 0x0000001fff127819 */ /* 0x020fe40000011415 */
[----:B------:R-:W-:Y:S02]  /*0970*/  IADD3 R13, PT, PT, R13, R23, RZ ;  /* 0x000000170d0d7210 */ /* 0x000fe40007ffe0ff */
[----:B------:R-:W-:Y:S02]  /*0980*/  SHF.R.S32.HI R24, RZ, 0x1f, R15 ;  /* 0x0000001fff187819 */ /* 0x000fe4000001140f */
[----:B------:R-:W-:Y:S01]  /*0990*/  LEA.HI.X R23, R12, UR11, R13, 0x2, P0 ;  /* 0x0000000b0c177c11 */ /* 0x000fe200080f140d */
[----:B------:R-:W-:-:S04]  /*09a0*/  IMAD.WIDE.U32 R12, R21, UR7, R16 ;  /* 0x00000007150c7c25 */ /* 0x000fc8000f8e0010 */
[--C-:B------:R-:W-:Y:S01]  /*09b0*/  IMAD.WIDE.U32 R14, R15, UR7, R16.reuse ;  /* 0x000000070f0e7c25 */ /* 0x100fe2000f8e0010 */
[----:B------:R-:W2:Y:S03]  /*09c0*/  LDG.E.CONSTANT R23, desc[UR4][R22.64] ;  /* 0x0000000416177981 */ /* 0x000ea6000c1e9900 */
[----:B------:R-:W-:Y:S01]  /*09d0*/  IMAD.WIDE.U32 R20, R19, UR7, R16 ;  /* 0x0000000713147c25 */ /* 0x000fe2000f8e0010 */
[----:B------:R-:W-:Y:S02]  /*09e0*/  SHF.R.S32.HI R19, RZ, 0x1f, R19 ;  /* 0x0000001fff137819 */ /* 0x000fe40000011413 */
[----:B------:R-:W-:Y:S01]  /*09f0*/  LEA R16, P1, R14, UR10, 0x2 ;  /* 0x0000000a0e107c11 */ /* 0x000fe2000f8210ff */
[----:B------:R-:W-:Y:S01]  /*0a00*/  IMAD R17, R18, UR7, RZ ;  /* 0x0000000712117c24 */ /* 0x000fe2000f8e02ff */
[----:B------:R-:W-:Y:S01]  /*0a10*/  LEA R18, P0, R12, UR10, 0x2 ;  /* 0x0000000a0c127c11 */ /* 0x000fe2000f8010ff */
[----:B------:R-:W-:-:S02]  /*0a20*/  IMAD R25, R24, UR7, RZ ;  /* 0x0000000718197c24 */ /* 0x000fc4000f8e02ff */
[----:B------:R-:W-:-:S03]  /*0a30*/  IMAD.IADD R17, R13, 0x1, R17 ;  /* 0x000000010d117824 */ /* 0x000fc600078e0211 */
[----:B------:R-:W-:Y:S01]  /*0a40*/  IADD3 R13, PT, PT, R15, R25, RZ ;  /* 0x000000190f0d7210 */ /* 0x000fe20007ffe0ff */
[----:B------:R-:W-:Y:S01]  /*0a50*/  IMAD R25, R19, UR7, RZ ;  /* 0x0000000713197c24 */ /* 0x000fe2000f8e02ff */
[----:B------:R-:W-:Y:S01]  /*0a60*/  LEA.HI.X R19, R12, UR11, R17, 0x2, P0 ;  /* 0x0000000b0c137c11 */ /* 0x000fe200080f1411 */
[----:B------:R-:W2:Y:S01]  /*0a70*/  LDG.E.CONSTANT R15, desc[UR4][R8.64] ;  /* 0x00000004080f7981 */ /* 0x000ea2000c1e9900 */
[----:B------:R-:W-:Y:S01]  /*0a80*/  LEA.HI.X R17, R14, UR11, R13, 0x2, P1 ;  /* 0x0000000b0e117c11 */ /* 0x000fe200088f140d */
[----:B------:R-:W-:Y:S01]  /*0a90*/  IMAD.IADD R13, R21, 0x1, R25 ;  /* 0x00000001150d7824 */ /* 0x000fe200078e0219 */
[C---:B------:R-:W-:Y:S01]  /*0aa0*/  LEA R12, P0, R20.reuse, UR10, 0x2 ;  /* 0x0000000a140c7c11 */ /* 0x040fe2000f8010ff */
[----:B------:R-:W3:Y:S04]  /*0ab0*/  LDG.E.CONSTANT R18, desc[UR4][R18.64] ;  /* 0x0000000412127981 */ /* 0x000ee8000c1e9900 */
[----:B------:R-:W3:Y:S01]  /*0ac0*/  LDG.E.CONSTANT R14, desc[UR4][R8.64+0x4] ;  /* 0x00000404080e7981 */ /* 0x000ee2000c1e9900 */
[----:B------:R-:W-:-:S03]  /*0ad0*/  LEA.HI.X R13, R20, UR11, R13, 0x2, P0 ;  /* 0x0000000b140d7c11 */ /* 0x000fc600080f140d */
[----:B------:R-:W4:Y:S04]  /*0ae0*/  LDG.E.CONSTANT R16, desc[UR4][R16.64] ;  /* 0x0000000410107981 */ /* 0x000f28000c1e9900 */
[----:B------:R-:W4:Y:S04]  /*0af0*/  LDG.E.CONSTANT R21, desc[UR4][R8.64+0x8] ;  /* 0x0000080408157981 */ /* 0x000f28000c1e9900 */
[----:B------:R-:W5:Y:S04]  /*0b00*/  LDG.E.CONSTANT R25, desc[UR4][R8.64+0xc] ;  /* 0x00000c0408197981 */ /* 0x000f68000c1e9900 */
[----:B------:R-:W5:Y:S01]  /*0b10*/  LDG.E.CONSTANT R12, desc[UR4][R12.64] ;  /* 0x000000040c0c7981 */ /* 0x000f62000c1e9900 */
[----:B------:R-:W-:Y:S01]  /*0b20*/  IADD3 R7, PT, PT, R7, 0x4, RZ ;  /* 0x0000000407077810 */ /* 0x000fe20007ffe0ff */
[----:B--2---:R-:W-:-:S04]  /*0b30*/  FFMA R15, R15, R23, R26 ;  /* 0x000000170f0f7223 */ /* 0x004fc8000000001a */
[----:B---3--:R-:W-:-:S04]  /*0b40*/  FFMA R14, R14, R18, R15 ;  /* 0x000000120e0e7223 */ /* 0x008fc8000000000f */
[----:B----4-:R-:W-:-:S04]  /*0b50*/  FFMA R14, R21, R16, R14 ;  /* 0x00000010150e7223 */ /* 0x010fc8000000000e */
[----:B-----5:R-:W-:-:S07]  /*0b60*/  FFMA R26, R25, R12, R14 ;  /* 0x0000000c191a7223 */ /* 0x020fce000000000e */
.L_x_3:
[----:B------:R-:W-:-:S13]  /*0b70*/  LOP3.LUT P0, R8, R6, 0x3, RZ, 0xc0, !PT ;  /* 0x0000000306087812 */ /* 0x000fda000780c0ff */
[----:B------:R-:W-:Y:S05]  /*0b80*/  @!P0 BRA `(.L_x_0) ;  /* 0x0000000000d08947 */ /* 0x000fea0003800000 */
[----:B------:R-:W-:Y:S02]  /*0b90*/  ISETP.NE.AND P1, PT, R8, 0x1, PT ;  /* 0x000000010800780c */ /* 0x000fe40003f25270 */
[----:B------:R-:W-:-:S04]  /*0ba0*/  LOP3.LUT R6, R6, 0x1, RZ, 0xc0, !PT ;  /* 0x0000000106067812 */ /* 0x000fc800078ec0ff */
[----:B------:R-:W-:-:S07]  /*0bb0*/  ISETP.NE.U32.AND P0, PT, R6, 0x1, PT ;  /* 0x000000010600780c */ /* 0x000fce0003f05070 */
[----:B------:R-:W-:Y:S06]  /*0bc0*/  @!P1 BRA `(.L_x_4) ;  /* 0x0000000000749947 */ /* 0x000fec0003800000 */
[----:B------:R-:W0:Y:S01]  /*0bd0*/  LDC.64 R8, c[0x0][0x390] ;  /* 0x0000e400ff087b82 */ /* 0x000e220000000a00 */
[----:B------:R-:W1:Y:S01]  /*0be0*/  LDCU UR7, c[0x0][0x380] ;  /* 0x00007000ff0777ac */ /* 0x000e620008000800 */
[----:B------:R-:W2:Y:S06]  /*0bf0*/  LDCU.64 UR10, c[0x0][0x3a0] ;  /* 0x00007400ff0a77ac */ /* 0x000eac0008000a00 */
[----:B------:R-:W3:Y:S01]  /*0c00*/  LDC.64 R12, c[0x0][0x398] ;  /* 0x0000e600ff0c7b82 */ /* 0x000ee20000000a00 */
[----:B0-----:R-:W-:-:S05]  /*0c10*/  IMAD.WIDE R14, R7, 0x4, R8 ;  /* 0x00000004070e7825 */ /* 0x001fca00078e0208 */
[----:B------:R-:W4:Y:S04]  /*0c20*/  LDG.E.CONSTANT R9, desc[UR4][R14.64] ;  /* 0x000000040e097981 */ /* 0x000f28000c1e9900 */
[----:B------:R0:W5:Y:S01]  /*0c30*/  LDG.E.CONSTANT R17, desc[UR4][R14.64+0x4] ;  /* 0x000004040e117981 */ /* 0x000162000c1e9900 */
[----:B---3--:R-:W-:-:S04]  /*0c40*/  IMAD.WIDE R12, R7, 0x4, R12 ;  /* 0x00000004070c7825 */ /* 0x008fc800078e020c */
[----:B0-----:R-:W-:Y:S02]  /*0c50*/  HFMA2 R15, -RZ, RZ, 0, 0 ;  /* 0x00000000ff0f7431 */ /* 0x001fe400000001ff */
[----:B------:R-:W-:Y:S01]  /*0c60*/  IMAD.MOV.U32 R14, RZ, RZ, R2 ;  /* 0x000000ffff0e7224 */ /* 0x000fe200078e0002 */
[----:B----4-:R-:W-:-:S03]  /*0c70*/  SHF.R.S32.HI R6, RZ, 0x1f, R9 ;  /* 0x0000001fff067819 */ /* 0x010fc60000011409 */
[----:B-1----:R-:W-:Y:S01]  /*0c80*/  IMAD.WIDE.U32 R8, R9, UR7, R14 ;  /* 0x0000000709087c25 */ /* 0x002fe2000f8e000e */
[----:B-----5:R-:W-:-:S03]  /*0c90*/  SHF.R.S32.HI R18, RZ, 0x1f, R17 ;  /* 0x0000001fff127819 */ /* 0x020fc60000011411 */
[----:B------:R-:W-:Y:S02]  /*0ca0*/  IMAD R19, R6, UR7, RZ ;  /* 0x0000000706137c24 */ /* 0x000fe4000f8e02ff */
[----:B------:R-:W-:Y:S01]  /*0cb0*/  IMAD.WIDE.U32 R16, R17, UR7, R14 ;  /* 0x0000000711107c25 */ /* 0x000fe2000f8e000e */
[----:B--2---:R-:W-:Y:S01]  /*0cc0*/  LEA R14, P1, R8, UR10, 0x2 ;  /* 0x0000000a080e7c11 */ /* 0x004fe2000f8210ff */
[----:B------:R-:W2:Y:S02]  /*0cd0*/  LDG.E.CONSTANT R6, desc[UR4][R12.64+0x4] ;  /* 0x000004040c067981 */ /* 0x000ea4000c1e9900 */
[----:B------:R-:W-:Y:S01]  /*0ce0*/  IMAD R21, R18, UR7, RZ ;  /* 0x0000000712157c24 */ /* 0x000fe2000f8e02ff */
[----:B------:R-:W-:Y:S01]  /*0cf0*/  LEA R18, P2, R16, UR10, 0x2 ;  /* 0x0000000a10127c11 */ /* 0x000fe2000f8410ff */
[----:B------:R-:W-:Y:S02]  /*0d00*/  IMAD.IADD R19, R9, 0x1, R19 ;  /* 0x0000000109137824 */ /* 0x000fe400078e0213 */
[----:B------:R-:W3:Y:S01]  /*0d10*/  LDG.E.CONSTANT R9, desc[UR4][R12.64] ;  /* 0x000000040c097981 */ /* 0x000ee2000c1e9900 */
[----:B------:R-:W-:-:S02]  /*0d20*/  IADD3 R21, PT, PT, R17, R21, RZ ;  /* 0x0000001511157210 */ /* 0x000fc40007ffe0ff */
[----:B------:R-:W-:Y:S02]  /*0d30*/  LEA.HI.X R15, R8, UR11, R19, 0x2, P1 ;  /* 0x0000000b080f7c11 */ /* 0x000fe400088f1413 */
[----:B------:R-:W-:-:S03]  /*0d40*/  LEA.HI.X R19, R16, UR11, R21, 0x2, P2 ;  /* 0x0000000b10137c11 */ /* 0x000fc600090f1415 */
[----:B------:R-:W3:Y:S04]  /*0d50*/  LDG.E.CONSTANT R14, desc[UR4][R14.64] ;  /* 0x000000040e0e7981 */ /* 0x000ee8000c1e9900 */
[----:B------:R-:W2:Y:S01]  /*0d60*/  LDG.E.CONSTANT R18, desc[UR4][R18.64] ;  /* 0x0000000412127981 */ /* 0x000ea2000c1e9900 */
[----:B------:R-:W-:Y:S02]  /*0d70*/  VIADD R7, R7, 0x2 ;  /* 0x0000000207077836 */ /* 0x000fe40000000000 */
[----:B---3--:R-:W-:-:S04]  /*0d80*/  FFMA R9, R9, R14, R26 ;  /* 0x0000000e09097223 */ /* 0x008fc8000000001a */
[----:B--2---:R-:W-:-:S07]  /*0d90*/  FFMA R26, R6, R18, R9 ;  /* 0x00000012061a7223 */ /* 0x004fce0000000009 */
.L_x_4:
[----:B------:R-:W-:Y:S05]  /*0da0*/  @P0 BRA `(.L_x_0) ;  /* 0x0000000000480947 */ /* 0x000fea0003800000 */
[----:B------:R-:W0:Y:S01]  /*0db0*/  LDC.64 R14, c[0x0][0x390] ;  /* 0x0000e400ff0e7b82 */ /* 0x000e220000000a00 */
[----:B------:R-:W1:Y:S01]  /*0dc0*/  LDCU UR7, c[0x0][0x380] ;  /* 0x00007000ff0777ac */ /* 0x000e620008000800 */
[----:B------:R-:W2:Y:S06]  /*0dd0*/  LDCU.64 UR10, c[0x0][0x3a0] ;  /* 0x00007400ff0a77ac */ /* 0x000eac0008000a00 */
[----:B------:R-:W3:Y:S01]  /*0de0*/  LDC.64 R8, c[0x0][0x398] ;  /* 0x0000e600ff087b82 */ /* 0x000ee20000000a00 */
[----:B0-----:R-:W-:-:S06]  /*0df0*/  IMAD.WIDE R14, R7, 0x4, R14 ;  /* 0x00000004070e7825 */ /* 0x001fcc00078e020e */
[----:B------:R-:W4:Y:S01]  /*0e00*/  LDG.E.CONSTANT R15, desc[UR4][R14.64] ;  /* 0x000000040e0f7981 */ /* 0x000f22000c1e9900 */
[----:B------:R-:W-:Y:S01]  /*0e10*/  MOV R12, R2 ;  /* 0x00000002000c7202 */ /* 0x000fe20000000f00 */
[----:B------:R-:W-:Y:S02]  /*0e20*/  IMAD.MOV.U32 R13, RZ, RZ, RZ ;  /* 0x000000ffff0d7224 */ /* 0x000fe400078e00ff */
[----:B---3--:R-:W-:-:S06]  /*0e30*/  IMAD.WIDE R8, R7, 0x4, R8 ;  /* 0x0000000407087825 */ /* 0x008fcc00078e0208 */
[----:B------:R-:W3:Y:S01]  /*0e40*/  LDG.E.CONSTANT R9, desc[UR4][R8.64] ;  /* 0x0000000408097981 */ /* 0x000ee2000c1e9900 */
[----:B----4-:R-:W-:Y:S01]  /*0e50*/  SHF.R.S32.HI R6, RZ, 0x1f, R15 ;  /* 0x0000001fff067819 */ /* 0x010fe2000001140f */
[----:B-1----:R-:W-:-:S04]  /*0e60*/  IMAD.WIDE.U32 R12, R15, UR7, R12 ;  /* 0x000000070f0c7c25 */ /* 0x002fc8000f8e000c */
[----:B------:R-:W-:Y:S01]  /*0e70*/  IMAD R17, R6, UR7, RZ ;  /* 0x0000000706117c24 */ /* 0x000fe2000f8e02ff */
[----:B--2---:R-:W-:-:S04]  /*0e80*/  LEA R6, P0, R12, UR10, 0x2 ;  /* 0x0000000a0c067c11 */ /* 0x004fc8000f8010ff */
[----:B------:R-:W-:-:S04]  /*0e90*/  IADD3 R13, PT, PT, R13, R17, RZ ;  /* 0x000000110d0d7210 */ /* 0x000fc80007ffe0ff */
[----:B------:R-:W-:-:S05]  /*0ea0*/  LEA.HI.X R7, R12, UR11, R13, 0x2, P0 ;  /* 0x0000000b0c077c11 */ /* 0x000fca00080f140d */
[----:B------:R-:W3:Y:S02]  /*0eb0*/  LDG.E.CONSTANT R6, desc[UR4][R6.64] ;  /* 0x0000000406067981 */ /* 0x000ee4000c1e9900 */
[----:B---3--:R-:W-:-:S07]  /*0ec0*/  FFMA R26, R9, R6, R26 ;  /* 0x00000006091a7223 */ /* 0x008fce000000001a */
.L_x_0:
[----:B------:R-:W0:Y:S01]  /*0ed0*/  LDCU.64 UR10, c[0x0][0x3a8] ;  /* 0x00007500ff0a77ac */ /* 0x000e220008000a00 */
[C---:B------:R-:W-:Y:S02]  /*0ee0*/  IADD3 R7, P0, PT, R2.reuse, R10, RZ ;  /* 0x0000000a02077210 */ /* 0x040fe40007f1e0ff */
[----:B------:R-:W-:Y:S01]  /*0ef0*/  IADD3 R2, PT, PT, R2, UR6, RZ ;  /* 0x0000000602027c10 */ /* 0x000fe2000fffe0ff */
[----:B------:R-:W1:Y:S02]  /*0f00*/  LDCU UR7, c[0x0][0x380] ;  /* 0x00007000ff0777ac */ /* 0x000e640008000800 */
[----:B------:R-:W-:Y:S01]  /*0f10*/  IMAD.X R8, RZ, RZ, R4, P0 ;  /* 0x000000ffff087224 */ /* 0x000fe200000e0604 */
[----:B0-----:R-:W-:-:S04]  /*0f20*/  LEA R6, P0, R7, UR10, 0x2 ;  /* 0x0000000a07067c11 */ /* 0x001fc8000f8010ff */
[----:B------:R-:W-:Y:S02]  /*0f30*/  LEA.HI.X R7, R7, UR11, R8, 0x2, P0 ;  /* 0x0000000b07077c11 */ /* 0x000fe400080f1408 */
[----:B-1----:R-:W-:-:S03]  /*0f40*/  ISETP.GE.AND P0, PT, R2, UR7, PT ;  /* 0x0000000702007c0c */ /* 0x002fc6000bf06270 */
[----:B------:R0:W-:Y:S10]  /*0f50*/  STG.E desc[UR4][R6.64], R26 ;  /* 0x0000001a06007986 */ /* 0x0001f4000c101904 */
[----:B------:R-:W-:Y:S05]  /*0f60*/  @!P0 BRA `(.L_x_5) ;  /* 0xfffffff000888947 */ /* 0x000fea000383ffff */
[----:B------:R-:W-:Y:S05]  /*0f70*/  EXIT ;  /* 0x000000000000794d */ /* 0x000fea0003800000 */
.L_x_6:
[----:B------:R-:W-:-:S00]  /*0f80*/  BRA `(.L_x_6) ;  /* 0xfffffffc00fc7947 */ /* 0x000fc0000383ffff */
[----:B------:R-:W-:-:S00]  /*0f90*/  NOP ;  /* 0x0000000000007918 */ /* 0x000fc00000000000 */
        /* <DEDUP_REMOVED lines=14> */
.L_x_7:


//--------------------- .nv.shared.reserved.0     --------------------------
	.section	.nv.shared.reserved.0,"aw",@nobits
	.weak		__nv_reservedSMEM_offset_0_alias
	.size		__nv_reservedSMEM_offset_0_alias, 0, 64
	.other		__nv_reservedSMEM_offset_0_alias,@"STO_CUDA_RESERVED_SHARED STV_DEFAULT"
__nv_reservedSMEM_offset_0_alias:
	.zero		0
	.zero		64


//--------------------- .nv.constant0._Z33csr_row_accumulate_columns_kerneliiPKiS0_PKfS2_Pf --------------------------
	.section	.nv.constant0._Z33csr_row_accumulate_columns_kerneliiPKiS0_PKfS2_Pf,"a",@progbits
	.sectionflags	@""
	.align	4
.nv.constant0._Z33csr_row_accumulate_columns_kerneliiPKiS0_PKfS2_Pf:
	.zero		944


//--------------------- SYMBOLS --------------------------

	.type		.nv.reservedSmem.offset0,@object
	.size		.nv.reservedSmem.offset0,0x4
